	.headerflags	@"EF_CUDA_TEXMODE_UNIFIED EF_CUDA_64BIT_ADDRESS EF_CUDA_SM86 EF_CUDA_VIRTUAL_SM(EF_CUDA_SM86)"
	.elftype	@"ET_EXEC"


//--------------------- .nv.info                  --------------------------
	.section	.nv.info,"",@"SHT_CUDA_INFO"
	.align	4


	//----- nvinfo : EIATTR_REGCOUNT
	.align		4
        /*0000*/ 	.byte	0x04, 0x2f
        /*0002*/ 	.short	(.L_1 - .L_0)
	.align		4
.L_0:
        /*0004*/ 	.word	index@(triton_mm)
        /*0008*/ 	.word	0x00000040


	//----- nvinfo : EIATTR_MIN_STACK_SIZE
	.align		4
.L_1:
        /*000c*/ 	.byte	0x04, 0x12
        /*000e*/ 	.short	(.L_3 - .L_2)
	.align		4
.L_2:
        /*0010*/ 	.word	index@(triton_mm)
        /*0014*/ 	.word	0x00000000


	//----- nvinfo : EIATTR_FRAME_SIZE
	.align		4
.L_3:
        /*0018*/ 	.byte	0x04, 0x11
        /*001a*/ 	.short	(.L_5 - .L_4)
	.align		4
.L_4:
        /*001c*/ 	.word	index@(triton_mm)
        /*0020*/ 	.word	0x00000000


	//----- nvinfo : EIATTR_MIN_STACK_SIZE
	.align		4
.L_5:
        /*0024*/ 	.byte	0x04, 0x12
        /*0026*/ 	.short	(.L_7 - .L_6)
	.align		4
.L_6:
        /*0028*/ 	.word	index@(triton_mm)
        /*002c*/ 	.word	0x00000000
.L_7:


//--------------------- .nv.info.triton_mm        --------------------------
	.section	.nv.info.triton_mm,"",@"SHT_CUDA_INFO"
	.sectionflags	@""
	.align	4


	//----- nvinfo : EIATTR_CUDA_API_VERSION
	.align		4
        /*0000*/ 	.byte	0x04, 0x37
        /*0002*/ 	.short	(.L_9 - .L_8)
.L_8:
        /*0004*/ 	.word	0x0000007c


	//----- nvinfo : EIATTR_SW2861232_WAR
	.align		4
.L_9:
        /*0008*/ 	.byte	0x01, 0x35
	.zero		2


	//----- nvinfo : EIATTR_PARAM_CBANK
	.align		4
        /*000c*/ 	.byte	0x04, 0x0a
        /*000e*/ 	.short	(.L_11 - .L_10)
	.align		4
.L_10:
        /*0010*/ 	.word	index@(.nv.constant0.triton_mm)
        /*0014*/ 	.short	0x0160
        /*0016*/ 	.short	0x0020


	//----- nvinfo : EIATTR_CBANK_PARAM_SIZE
	.align		4
.L_11:
        /*0018*/ 	.byte	0x03, 0x19
        /*001a*/ 	.short	0x0020


	//----- nvinfo : EIATTR_KPARAM_INFO
	.align		4
        /*001c*/ 	.byte	0x04, 0x17
        /*001e*/ 	.short	(.L_13 - .L_12)
.L_12:
        /*0020*/ 	.word	0x00000000
        /*0024*/ 	.short	0x0003
        /*0026*/ 	.short	0x0018
        /*0028*/ 	.byte	0x00, 0xf4, 0x21, 0x00


	//----- nvinfo : EIATTR_KPARAM_INFO
	.align		4
.L_13:
        /*002c*/ 	.byte	0x04, 0x17
        /*002e*/ 	.short	(.L_15 - .L_14)
.L_14:
        /*0030*/ 	.word	0x00000000
        /*0034*/ 	.short	0x0002
        /*0036*/ 	.short	0x0010
        /*0038*/ 	.byte	0x00, 0xf4, 0x21, 0x00


	//----- nvinfo : EIATTR_KPARAM_INFO
	.align		4
.L_15:
        /*003c*/ 	.byte	0x04, 0x17
        /*003e*/ 	.short	(.L_17 - .L_16)
.L_16:
        /*0040*/ 	.word	0x00000000
        /*0044*/ 	.short	0x0001
        /*0046*/ 	.short	0x0008
        /*0048*/ 	.byte	0x00, 0xf4, 0x21, 0x00


	//----- nvinfo : EIATTR_KPARAM_INFO
	.align		4
.L_17:
        /*004c*/ 	.byte	0x04, 0x17
        /*004e*/ 	.short	(.L_19 - .L_18)
.L_18:
        /*0050*/ 	.word	0x00000000
        /*0054*/ 	.short	0x0000
        /*0056*/ 	.short	0x0000
        /*0058*/ 	.byte	0x00, 0xf4, 0x21, 0x00


	//----- nvinfo : EIATTR_MAXREG_COUNT
	.align		4
.L_19:
        /*005c*/ 	.byte	0x03, 0x1b
        /*005e*/ 	.short	0x00ff


	//----- nvinfo : EIATTR_EXIT_INSTR_OFFSETS
	.align		4
        /*0060*/ 	.byte	0x04, 0x1c
        /*0062*/ 	.short	(.L_21 - .L_20)


	//   ....[0]....
.L_20:
        /*0064*/ 	.word	0x000019b0


	//   ....[1]....
        /*0068*/ 	.word	0x00001a00


	//----- nvinfo : EIATTR_REQNTID
	.align		4
.L_21:
        /*006c*/ 	.byte	0x04, 0x10
        /*006e*/ 	.short	(.L_23 - .L_22)
.L_22:
        /*0070*/ 	.word	0x00000100
        /*0074*/ 	.word	0x00000001
        /*0078*/ 	.word	0x00000001
.L_23:


//--------------------- .nv.callgraph             --------------------------
	.section	.nv.callgraph,"",@"SHT_CUDA_CALLGRAPH"
	.align	4
	.sectionentsize	8
	.align		4
        /*0000*/ 	.word	0x00000000
	.align		4
        /*0004*/ 	.word	0xffffffff
	.align		4
        /*0008*/ 	.word	0x00000000
	.align		4
        /*000c*/ 	.word	0xfffffffe
	.align		4
        /*0010*/ 	.word	0x00000000
	.align		4
        /*0014*/ 	.word	0xfffffffd
	.align		4
        /*0018*/ 	.word	0x00000000
	.align		4
        /*001c*/ 	.word	0xfffffffc


//--------------------- .nv.rel.action            --------------------------
	.section	.nv.rel.action,"",@"SHT_CUDA_RELOCINFO"
	.align	8
	.sectionentsize	8
        /*0000*/ 	.byte	0x73, 0x00, 0x00, 0x00, 0x00, 0x00, 0x00, 0x00, 0x00, 0x00, 0x00, 0x11, 0x25, 0x00, 0x05, 0x36


//--------------------- .nv.constant0.triton_mm   --------------------------
	.section	.nv.constant0.triton_mm,"a",@progbits
	.sectionflags	@""
	.align	4
.nv.constant0.triton_mm:
	.zero		384


//--------------------- .text.triton_mm           --------------------------
	.section	.text.triton_mm,"ax",@progbits
	.sectionflags	@"SHF_BARRIERS=1"
	.sectioninfo	@"SHI_REGISTERS=64"
	.align	128
        .global         triton_mm
        .type           triton_mm,@function
        .size           triton_mm,(.L_x_2 - triton_mm)
        .other          triton_mm,@"STO_CUDA_ENTRY STV_DEFAULT"
triton_mm:
.text.triton_mm:
[----:B------:R-:W-:Y:S02]  /*0000*/  IMAD.MOV.U32 R1, RZ, RZ, c[0x0][0x28] ;  /* 0x00000a00ff017624 */ /* 0x000fe400078e00ff */
[----:B------:R-:W1:Y:S01]  /*0010*/  S2R R9, SR_CTAID.X ;  /* 0x0000000000097919 */ /* 0x000e620000002500 */
[----:B------:R-:W-:Y:S01]  /*0020*/  IMAD.MOV.U32 R5, RZ, RZ, -0x8 ;  /* 0xfffffff8ff057424 */ /* 0x000fe200078e00ff */
[----:B------:R-:W-:Y:S01]  /*0030*/  ULDC.64 UR6, c[0x0][0x118] ;  /* 0x0000460000067ab9 */ /* 0x000fe20000000a00 */
[----:B------:R-:W-:Y:S01]  /*0040*/  CS2R R52, SRZ ;  /* 0x0000000000347805 */ /* 0x000fe2000001ff00 */
        /* <DEDUP_REMOVED lines=11> */
[----:B------:R-:W-:Y:S01]  /*0100*/  UMOV UR4, 0xffffffff ;  /* 0xffffffff00047882 */ /* 0x000fe20000000000 */
[----:B-1----:R-:W-:Y:S01]  /*0110*/  IMAD.HI R0, R9, 0x2aaaaaab, RZ ;  /* 0x2aaaaaab09007827 */ /* 0x002fe200078e02ff */
[----:B------:R-:W-:-:S02]  /*0120*/  IABS R6, R9 ;  /* 0x0000000900067213 */ /* 0x000fc40000000000 */
[----:B------:R-:W-:Y:S02]  /*0130*/  ISETP.GE.AND P2, PT, R9, RZ, PT ;  /* 0x000000ff0900720c */ /* 0x000fe40003f46270 */
[----:B------:R-:W-:-:S04]  /*0140*/  SHF.R.U32.HI R3, RZ, 0x1f, R0 ;  /* 0x0000001fff037819 */ /* 0x000fc80000011600 */
[----:B------:R-:W-:-:S05]  /*0150*/  LEA.HI.SX32 R0, R0, R3, 0x1b ;  /* 0x0000000300007211 */ /* 0x000fca00078fdaff */
[C---:B------:R-:W-:Y:S02]  /*0160*/  IMAD R2, R0.reuse, R5, 0x41 ;  /* 0x0000004100027424 */ /* 0x040fe400078e0205 */
[----:B------:R-:W-:-:S03]  /*0170*/  IMAD R7, R0, -0xc0, R9 ;  /* 0xffffff4000077824 */ /* 0x000fc600078e0209 */
[----:B------:R-:W-:-:S04]  /*0180*/  IMNMX R4, R2, 0x8, PT ;  /* 0x0000000802047817 */ /* 0x000fc80003800200 */
[-C--:B------:R-:W-:Y:S02]  /*0190*/  IABS R8, R4.reuse ;  /* 0x0000000400087213 */ /* 0x080fe40000000000 */
[----:B------:R-:W-:Y:S02]  /*01a0*/  IABS R10, R4 ;  /* 0x00000004000a7213 */ /* 0x000fe40000000000 */
[----:B------:R-:W1:Y:S08]  /*01b0*/  I2F.RP R5, R8 ;  /* 0x0000000800057306 */ /* 0x000e700000209400 */
[----:B-1----:R-:W1:Y:S02]  /*01c0*/  MUFU.RCP R5, R5 ;  /* 0x0000000500057308 */ /* 0x002e640000001000 */
[----:B-1----:R-:W-:-:S02]  /*01d0*/  IADD3 R2, R5, 0xffffffe, RZ ;  /* 0x0ffffffe05027810 */ /* 0x002fc40007ffe0ff */
[----:B------:R-:W-:-:S04]  /*01e0*/  IABS R5, R7 ;  /* 0x0000000700057213 */ /* 0x000fc80000000000 */
[----:B------:R1:W2:Y:S01]  /*01f0*/  F2I.FTZ.U32.TRUNC.NTZ R3, R2 ;  /* 0x0000000200037305 */ /* 0x0002a2000021f000 */
[----:B------:R-:W-:-:S04]  /*0200*/  LOP3.LUT R7, R7, R4, RZ, 0x3c, !PT ;  /* 0x0000000407077212 */ /* 0x000fc800078e3cff */
[----:B------:R-:W-:Y:S01]  /*0210*/  ISETP.GE.AND P4, PT, R7, RZ, PT ;  /* 0x000000ff0700720c */ /* 0x000fe20003f86270 */
[----:B-1----:R-:W-:Y:S02]  /*0220*/  IMAD.MOV.U32 R2, RZ, RZ, RZ ;  /* 0x000000ffff027224 */ /* 0x002fe400078e00ff */
[----:B--2---:R-:W-:-:S04]  /*0230*/  IMAD.MOV R11, RZ, RZ, -R3 ;  /* 0x000000ffff0b7224 */ /* 0x004fc800078e0a03 */
[----:B------:R-:W-:-:S04]  /*0240*/  IMAD R11, R11, R8, RZ ;  /* 0x000000080b0b7224 */ /* 0x000fc800078e02ff */
[----:B------:R-:W-:-:S04]  /*0250*/  IMAD.HI.U32 R3, R3, R11, R2 ;  /* 0x0000000b03037227 */ /* 0x000fc800078e0002 */
[----:B------:R-:W-:Y:S02]  /*0260*/  IMAD.MOV R11, RZ, RZ, -R10 ;  /* 0x000000ffff0b7224 */ /* 0x000fe400078e0a0a */
[----:B------:R-:W-:Y:S02]  /*0270*/  IMAD.MOV.U32 R10, RZ, RZ, R5 ;  /* 0x000000ffff0a7224 */ /* 0x000fe400078e0005 */
[----:B------:R-:W-:-:S04]  /*0280*/  IMAD.HI.U32 R2, R3, R6, RZ ;  /* 0x0000000603027227 */ /* 0x000fc800078e00ff */
[----:B------:R-:W-:-:S04]  /*0290*/  IMAD.HI.U32 R5, R3, R10, RZ ;  /* 0x0000000a03057227 */ /* 0x000fc800078e00ff */
[-C--:B------:R-:W-:Y:S02]  /*02a0*/  IMAD R3, R2, R11.reuse, R6 ;  /* 0x0000000b02037224 */ /* 0x080fe400078e0206 */
[----:B------:R-:W-:Y:S01]  /*02b0*/  IMAD R6, R5, R11, R10 ;  /* 0x0000000b05067224 */ /* 0x000fe200078e020a */
[----:B------:R-:W1:Y:S02]  /*02c0*/  S2R R2, SR_TID.X ;  /* 0x0000000000027919 */ /* 0x000e640000002100 */
[C---:B------:R-:W-:Y:S02]  /*02d0*/  ISETP.GT.U32.AND P0, PT, R8.reuse, R3, PT ;  /* 0x000000030800720c */ /* 0x040fe40003f04070 */
[----:B------:R-:W-:-:S11]  /*02e0*/  ISETP.GT.U32.AND P3, PT, R8, R6, PT ;  /* 0x000000060800720c */ /* 0x000fd60003f64070 */
[--C-:B------:R-:W-:Y:S02]  /*02f0*/  @!P0 IMAD.IADD R3, R3, 0x1, -R8.reuse ;  /* 0x0000000103038824 */ /* 0x100fe400078e0a08 */
[----:B------:R-:W-:Y:S01]  /*0300*/  @!P3 IMAD.IADD R6, R6, 0x1, -R8 ;  /* 0x000000010606b824 */ /* 0x000fe200078e0a08 */
[----:B------:R-:W-:Y:S02]  /*0310*/  @!P3 IADD3 R5, R5, 0x1, RZ ;  /* 0x000000010505b810 */ /* 0x000fe40007ffe0ff */
[----:B------:R-:W-:Y:S02]  /*0320*/  ISETP.GT.U32.AND P1, PT, R8, R3, PT ;  /* 0x000000030800720c */ /* 0x000fe40003f24070 */
[----:B------:R-:W-:Y:S02]  /*0330*/  ISETP.GE.U32.AND P0, PT, R6, R8, PT ;  /* 0x000000080600720c */ /* 0x000fe40003f06070 */
[--C-:B-1----:R-:W-:Y:S01]  /*0340*/  SHF.R.U32.HI R55, RZ, 0x2, R2.reuse ;  /* 0x00000002ff377819 */ /* 0x102fe20000011602 */
[C---:B------:R-:W-:Y:S01]  /*0350*/  IMAD.SHL.U32 R6, R2.reuse, 0x8, RZ ;  /* 0x0000000802067824 */ /* 0x040fe200078e00ff */
[----:B------:R-:W-:Y:S01]  /*0360*/  SHF.R.U32.HI R54, RZ, 0x1, R2 ;  /* 0x00000001ff367819 */ /* 0x000fe20000011602 */
[C---:B------:R-:W-:Y:S01]  /*0370*/  IMAD.SHL.U32 R10, R2.reuse, 0x10, RZ ;  /* 0x00000010020a7824 */ /* 0x040fe200078e00ff */
[----:B------:R-:W-:Y:S01]  /*0380*/  SGXT.U32 R55, R55, 0x6 ;  /* 0x000000063737781a */ /* 0x000fe20000000000 */
[----:B------:R-:W-:Y:S01]  /*0390*/  IMAD.SHL.U32 R61, R2, 0x4, RZ ;  /* 0x00000004023d7824 */ /* 0x000fe200078e00ff */
[----:B------:R-:W-:-:S02]  /*03a0*/  SGXT.U32 R54, R54, 0x7 ;  /* 0x000000073636781a */ /* 0x000fc40000000000 */
[----:B------:R-:W-:Y:S01]  /*03b0*/  LOP3.LUT R9, R6, 0x18, RZ, 0xc0, !PT ;  /* 0x0000001806097812 */ /* 0x000fe200078ec0ff */
[----:B------:R-:W-:Y:S01]  /*03c0*/  @!P1 IMAD.IADD R3, R3, 0x1, -R8 ;  /* 0x0000000103039824 */ /* 0x000fe200078e0a08 */
[----:B------:R-:W-:Y:S02]  /*03d0*/  LOP3.LUT R10, R10, 0x10, RZ, 0xc0, !PT ;  /* 0x000000100a0a7812 */ /* 0x000fe400078ec0ff */
[----:B------:R-:W-:Y:S01]  /*03e0*/  @P0 IADD3 R5, R5, 0x1, RZ ;  /* 0x0000000105050810 */ /* 0x000fe20007ffe0ff */
[----:B------:R-:W-:Y:S01]  /*03f0*/  @!P2 IMAD.MOV R3, RZ, RZ, -R3 ;  /* 0x000000ffff03a224 */ /* 0x000fe200078e0a03 */
[----:B------:R-:W-:Y:S02]  /*0400*/  ISETP.NE.AND P0, PT, R4, RZ, PT ;  /* 0x000000ff0400720c */ /* 0x000fe40003f05270 */
[----:B------:R-:W-:Y:S01]  /*0410*/  LOP3.LUT R4, RZ, R4, RZ, 0x33, !PT ;  /* 0x00000004ff047212 */ /* 0x000fe200078e33ff */
[----:B------:R-:W-:Y:S01]  /*0420*/  @!P4 IMAD.MOV R5, RZ, RZ, -R5 ;  /* 0x000000ffff05c224 */ /* 0x000fe200078e0a05 */
[----:B------:R-:W-:-:S02]  /*0430*/  LOP3.LUT R12, R2, 0x80, RZ, 0xc0, !PT ;  /* 0x00000080020c7812 */ /* 0x000fc400078ec0ff */
[C---:B------:R-:W-:Y:S02]  /*0440*/  SEL R3, R4.reuse, R3, !P0 ;  /* 0x0000000304037207 */ /* 0x040fe40004000000 */
[----:B------:R-:W-:-:S03]  /*0450*/  SEL R59, R4, R5, !P0 ;  /* 0x00000005043b7207 */ /* 0x000fc60004000000 */
[----:B------:R-:W-:Y:S02]  /*0460*/  IMAD R3, R0, 0x8, R3 ;  /* 0x0000000800037824 */ /* 0x000fe400078e0203 */
[----:B------:R-:W-:Y:S02]  /*0470*/  IMAD.SHL.U32 R59, R59, 0x80, RZ ;  /* 0x000000803b3b7824 */ /* 0x000fe400078e00ff */
[----:B------:R-:W-:Y:S01]  /*0480*/  IMAD.SHL.U32 R60, R3, 0x40, RZ ;  /* 0x00000040033c7824 */ /* 0x000fe200078e00ff */
[----:B------:R-:W-:Y:S02]  /*0490*/  LOP3.LUT R3, R2, 0x8, RZ, 0xc0, !PT ;  /* 0x0000000802037812 */ /* 0x000fe400078ec0ff */
[----:B------:R-:W-:Y:S02]  /*04a0*/  LOP3.LUT R4, R59, R54, RZ, 0xfc, !PT ;  /* 0x000000363b047212 */ /* 0x000fe400078efcff */
[----:B------:R-:W-:Y:S01]  /*04b0*/  LOP3.LUT R0, R60, R55, RZ, 0xfc, !PT ;  /* 0x000000373c007212 */ /* 0x000fe200078efcff */
[C---:B------:R-:W-:Y:S01]  /*04c0*/  IMAD.SHL.U32 R11, R3.reuse, 0x2, RZ ;  /* 0x00000002030b7824 */ /* 0x040fe200078e00ff */
[----:B------:R-:W-:Y:S01]  /*04d0*/  LOP3.LUT R3, R3, 0x7, R2, 0xf8, !PT ;  /* 0x0000000703037812 */ /* 0x000fe200078ef802 */
[----:B------:R-:W-:-:S03]  /*04e0*/  IMAD.HI R7, R4, 0x2aaaaaab, RZ ;  /* 0x2aaaaaab04077827 */ /* 0x000fc600078e02ff */
[----:B------:R-:W-:Y:S01]  /*04f0*/  LOP3.LUT R13, R10, R11, RZ, 0x3c, !PT ;  /* 0x0000000b0a0d7212 */ /* 0x000fe200078e3cff */
[----:B------:R-:W-:Y:S01]  /*0500*/  IMAD.HI R5, R0, 0x7f807f81, RZ ;  /* 0x7f807f8100057827 */ /* 0x000fe200078e02ff */
[----:B------:R-:W-:Y:S02]  /*0510*/  SHF.R.U32.HI R8, RZ, 0x1f, R7 ;  /* 0x0000001fff087819 */ /* 0x000fe40000011607 */
[----:B------:R-:W-:Y:S01]  /*0520*/  LOP3.LUT R56, R11, 0x10, R61, 0x78, !PT ;  /* 0x000000100b387812 */ /* 0x000fe200078e783d */
[----:B------:R-:W-:Y:S01]  /*0530*/  IMAD R54, R54, 0x20, R13 ;  /* 0x0000002036367824 */ /* 0x000fe200078e020d */
[----:B------:R-:W-:Y:S02]  /*0540*/  SHF.R.U32.HI R6, RZ, 0x1f, R5 ;  /* 0x0000001fff067819 */ /* 0x000fe40000011605 */
[----:B------:R-:W-:Y:S02]  /*0550*/  LEA.HI R7, R7, R8, RZ, 0x17 ;  /* 0x0000000807077211 */ /* 0x000fe400078fb8ff */
[----:B------:R-:W-:-:S02]  /*0560*/  LEA.HI.SX32 R5, R5, R6, 0x15 ;  /* 0x0000000605057211 */ /* 0x000fc400078faaff */
[----:B------:R-:W-:Y:S01]  /*0570*/  LOP3.LUT R6, R9, 0x10, R2, 0x78, !PT ;  /* 0x0000001009067812 */ /* 0x000fe200078e7802 */
[----:B------:R-:W-:Y:S01]  /*0580*/  IMAD R7, R7, -0xc00, R4 ;  /* 0xfffff40007077824 */ /* 0x000fe200078e0204 */
[----:B------:R-:W-:Y:S01]  /*0590*/  SHF.R.U32.HI R4, RZ, 0x3, R12 ;  /* 0x00000003ff047819 */ /* 0x000fe2000001160c */
[----:B------:R-:W-:Y:S01]  /*05a0*/  IMAD R5, R5, -0x1010, R0 ;  /* 0xffffeff005057824 */ /* 0x000fe200078e0200 */
[----:B------:R-:W-:Y:S01]  /*05b0*/  SHF.R.U32.HI R0, RZ, 0x2, R2 ;  /* 0x00000002ff007819 */ /* 0x000fe20000011602 */
[----:B------:R-:W-:Y:S01]  /*05c0*/  IMAD R7, R7, 0xc00, R10 ;  /* 0x00000c0007077824 */ /* 0x000fe200078e020a */
[----:B------:R-:W-:Y:S01]  /*05d0*/  CS2R R12, SRZ ;  /* 0x00000000000c7805 */ /* 0x000fe2000001ff00 */
[----:B------:R-:W-:Y:S01]  /*05e0*/  IMAD R5, R5, 0xc00, R9 ;  /* 0x00000c0005057824 */ /* 0x000fe200078e0209 */
[----:B------:R-:W-:Y:S01]  /*05f0*/  LOP3.LUT R9, R3, R4, RZ, 0xfc, !PT ;  /* 0x0000000403097212 */ /* 0x000fe200078efcff */
[----:B------:R-:W-:Y:S01]  /*0600*/  IMAD R55, R55, 0x20, R6 ;  /* 0x0000002037377824 */ /* 0x000fe200078e0206 */
[----:B------:R-:W-:-:S02]  /*0610*/  IADD3 R50, P1, R7, c[0x0][0x168], RZ ;  /* 0x00005a0007327a10 */ /* 0x000fc40007f3e0ff */
[----:B------:R-:W-:Y:S02]  /*0620*/  IADD3 R46, P0, R5, c[0x0][0x160], RZ ;  /* 0x00005800052e7a10 */ /* 0x000fe40007f1e0ff */
[----:B------:R-:W-:Y:S02]  /*0630*/  LEA.HI.X.SX32 R51, R7, c[0x0][0x16c], 0x1, P1 ;  /* 0x00005b0007337a11 */ /* 0x000fe400008f0eff */
[----:B------:R-:W-:Y:S02]  /*0640*/  LEA.HI.X.SX32 R47, R5, c[0x0][0x164], 0x1, P0 ;  /* 0x00005900052f7a11 */ /* 0x000fe400000f0eff */
[----:B------:R-:W-:Y:S02]  /*0650*/  LOP3.LUT R6, R0, 0x18, RZ, 0xc0, !PT ;  /* 0x0000001800067812 */ /* 0x000fe400078ec0ff */
[----:B------:R-:W-:Y:S01]  /*0660*/  LOP3.LUT R0, R2, 0x10, R61, 0x48, !PT ;  /* 0x0000001002007812 */ /* 0x000fe200078e483d */
[----:B------:R1:W-:Y:S01]  /*0670*/  LDGSTS.E.64 [R55+0x3000], [R46.64] ;  /* 0x030000002e377fae */ /* 0x0003e2000b921a46 */
[----:B------:R-:W-:-:S02]  /*0680*/  LOP3.LUT R3, R4, 0xf, R2, 0xf8, !PT ;  /* 0x0000000f04037812 */ /* 0x000fc400078ef802 */
[----:B------:R-:W-:Y:S01]  /*0690*/  LOP3.LUT R11, R6, 0x7, R2, 0xf8, !PT ;  /* 0x00000007060b7812 */ /* 0x000fe200078ef802 */
[----:B------:R-:W0:Y:S01]  /*06a0*/  LDGDEPBAR ;  /* 0x00000000000079af */ /* 0x000e220000000000 */
[--C-:B------:R-:W-:Y:S01]  /*06b0*/  IMAD R57, R9, 0x20, R0.reuse ;  /* 0x0000002009397824 */ /* 0x100fe200078e0200 */
[----:B------:R-:W-:Y:S01]  /*06c0*/  IADD3 R48, P0, R50, 0x60, RZ ;  /* 0x0000006032307810 */ /* 0x000fe20007f1e0ff */
[----:B------:R-:W-:Y:S01]  /*06d0*/  IMAD R58, R3, 0x20, R0 ;  /* 0x00000020033a7824 */ /* 0x000fe200078e0200 */
[----:B------:R2:W-:Y:S01]  /*06e0*/  LDGSTS.E.BYPASS.128 [R54], [R50.64] ;  /* 0x0000000032367fae */ /* 0x0005e2000b901c46 */
[----:B------:R-:W-:Y:S01]  /*06f0*/  IADD3 R49, P1, R46, 0x60, RZ ;  /* 0x000000602e317810 */ /* 0x000fe20007f3e0ff */
[----:B------:R-:W-:Y:S01]  /*0700*/  IMAD R56, R11, 0x20, R56 ;  /* 0x000000200b387824 */ /* 0x000fe200078e0238 */
[----:B------:R-:W-:Y:S01]  /*0710*/  CS2R R8, SRZ ;  /* 0x0000000000087805 */ /* 0x000fe2000001ff00 */
[----:B------:R-:W0:Y:S01]  /*0720*/  LDGDEPBAR ;  /* 0x00000000000079af */ /* 0x000e220000000000 */
[----:B------:R-:W-:Y:S01]  /*0730*/  IMAD.MOV.U32 R0, RZ, RZ, 0x2 ;  /* 0x00000002ff007424 */ /* 0x000fe200078e00ff */
[----:B------:R-:W-:Y:S01]  /*0740*/  CS2R R10, SRZ ;  /* 0x00000000000a7805 */ /* 0x000fe2000001ff00 */
[----:B------:R-:W-:Y:S01]  /*0750*/  CS2R R4, SRZ ;  /* 0x0000000000047805 */ /* 0x000fe2000001ff00 */
[----:B------:R-:W-:Y:S01]  /*0760*/  BAR.SYNC.DEFER_BLOCKING 0x0 ;  /* 0x0000000000007b1d */ /* 0x000fe20000010000 */
[----:B------:R-:W-:Y:S01]  /*0770*/  CS2R R6, SRZ ;  /* 0x0000000000067805 */ /* 0x000fe2000001ff00 */
[----:B------:R-:W-:-:S04]  /*0780*/  IADD3 R57, R57, 0x400, RZ ;  /* 0x0000040039397810 */ /* 0x000fc80007ffe0ff */
[----:B------:R-:W-:Y:S01]  /*0790*/  @!PT LDS RZ, [RZ] ;  /* 0x00000000fffff984 */ /* 0x000fe20000000800 */
[----:B------:R-:W-:Y:S01]  /*07a0*/  @!PT LDS RZ, [RZ] ;  /* 0x00000000fffff984 */ /* 0x000fe20000000800 */
[----:B------:R-:W-:Y:S01]  /*07b0*/  @!PT LDS RZ, [RZ] ;  /* 0x00000000fffff984 */ /* 0x000fe20000000800 */
[----:B------:R1:W-:Y:S04]  /*07c0*/  LDGSTS.E.64 [R55+0x3800], [R46.64+0x20] ;  /* 0x038000202e377fae */ /* 0x0003e8000b921a46 */
[----:B------:R-:W0:Y:S04]  /*07d0*/  LDGDEPBAR ;  /* 0x00000000000079af */ /* 0x000e280000000000 */
[----:B------:R2:W-:Y:S04]  /*07e0*/  LDGSTS.E.BYPASS.128 [R54+0x1000], [R50.64+0x20] ;  /* 0x0100002032367fae */ /* 0x0005e8000b901c46 */
[----:B------:R-:W0:Y:S04]  /*07f0*/  LDGDEPBAR ;  /* 0x00000000000079af */ /* 0x000e280000000000 */
[----:B------:R-:W-:Y:S06]  /*0800*/  BAR.SYNC.DEFER_BLOCKING 0x0 ;  /* 0x0000000000007b1d */ /* 0x000fec0000010000 */
[----:B------:R-:W-:Y:S01]  /*0810*/  @!PT LDS RZ, [RZ] ;  /* 0x00000000fffff984 */ /* 0x000fe20000000800 */
[----:B------:R-:W-:Y:S01]  /*0820*/  @!PT LDS RZ, [RZ] ;  /* 0x00000000fffff984 */ /* 0x000fe20000000800 */
[----:B------:R-:W-:Y:S01]  /*0830*/  @!PT LDS RZ, [RZ] ;  /* 0x00000000fffff984 */ /* 0x000fe20000000800 */
[----:B------:R1:W-:Y:S04]  /*0840*/  LDGSTS.E.64 [R55+0x4000], [R46.64+0x40] ;  /* 0x040000402e377fae */ /* 0x0003e8000b921a46 */
[----:B------:R-:W0:Y:S04]  /*0850*/  LDGDEPBAR ;  /* 0x00000000000079af */ /* 0x000e280000000000 */
[----:B------:R2:W-:Y:S04]  /*0860*/  LDGSTS.E.BYPASS.128 [R54+0x2000], [R50.64+0x40] ;  /* 0x0200004032367fae */ /* 0x0005e8000b901c46 */
[----:B------:R-:W0:Y:S01]  /*0870*/  LDGDEPBAR ;  /* 0x00000000000079af */ /* 0x000e220000000000 */
[----:B-1----:R-:W-:-:S02]  /*0880*/  IMAD.X R46, RZ, RZ, R47, P1 ;  /* 0x000000ffff2e7224 */ /* 0x002fc400008e062f */
[----:B--2---:R-:W-:Y:S02]  /*0890*/  IMAD.X R50, RZ, RZ, R51, P0 ;  /* 0x000000ffff327224 */ /* 0x004fe400000e0633 */
.L_x_0:
[----:B------:R-:W-:-:S04]  /*08a0*/  DEPBAR.LE SB0, 0x4 ;  /* 0x000081000000791a */ /* 0x000fc80000000000 */
[----:B------:R-:W-:Y:S01]  /*08b0*/  UIADD3 UR4, UR4, 0x1, URZ ;  /* 0x0000000104047890 */ /* 0x000fe2000fffe03f */
[----:B------:R-:W-:Y:S01]  /*08c0*/  IADD3 R0, R0, 0x1, RZ ;  /* 0x0000000100007810 */ /* 0x000fe20007ffe0ff */
[----:B------:R-:W-:Y:S01]  /*08d0*/  IMAD.MOV.U32 R51, RZ, RZ, R50 ;  /* 0x000000ffff337224 */ /* 0x000fe200078e0032 */
[----:B------:R-:W-:Y:S01]  /*08e0*/  BAR.SYNC.DEFER_BLOCKING 0x0 ;  /* 0x0000000000007b1d */ /* 0x000fe20000010000 */
[----:B------:R-:W-:Y:S01]  /*08f0*/  UISETP.GE.AND UP0, UPT, UR4, 0x3, UPT ;  /* 0x000000030400788c */ /* 0x000fe2000bf06270 */
[----:B------:R-:W-:Y:S01]  /*0900*/  ISETP.GE.U32.AND P0, PT, R52, 0x5d, PT ;  /* 0x0000005d3400780c */ /* 0x000fe20003f06070 */
[----:B------:R-:W-:Y:S01]  /*0910*/  IMAD.MOV.U32 R50, RZ, RZ, R48 ;  /* 0x000000ffff327224 */ /* 0x000fe200078e0030 */
[C---:B------:R-:W-:Y:S01]  /*0920*/  ISETP.GE.AND P1, PT, R0.reuse, 0x3, PT ;  /* 0x000000030000780c */ /* 0x040fe20003f26270 */
[----:B------:R-:W-:Y:S01]  /*0930*/  USEL UR4, UR4, URZ, !UP0 ;  /* 0x0000003f04047287 */ /* 0x000fe2000c000000 */
[----:B------:R-:W-:Y:S02]  /*0940*/  ISETP.GE.U32.AND.EX P0, PT, R53, RZ, PT, P0 ;  /* 0x000000ff3500720c */ /* 0x000fe40003f06100 */
[----:B------:R-:W-:Y:S01]  /*0950*/  SEL R0, R0, RZ, !P1 ;  /* 0x000000ff00007207 */ /* 0x000fe20004800000 */
[----:B------:R-:W-:Y:S01]  /*0960*/  ULEA UR5, UR4, 0x3000, 0xb ;  /* 0x0000300004057891 */ /* 0x000fe2000f8e583f */
[----:B------:R-:W-:Y:S01]  /*0970*/  IADD3 R48, P1, R52, 0x1, RZ ;  /* 0x0000000134307810 */ /* 0x000fe20007f3e0ff */
[----:B------:R-:W-:Y:S01]  /*0980*/  IMAD.U32 R47, RZ, RZ, UR4 ;  /* 0x00000004ff2f7e24 */ /* 0x000fe2000f8e00ff */
[----:B------:R-:W-:-:S03]  /*0990*/  UIADD3 UR4, UR4, 0x1, URZ ;  /* 0x0000000104047890 */ /* 0x000fc6000fffe03f */
[----:B------:R-:W-:Y:S01]  /*09a0*/  IMAD R47, R47, 0x1000, R56 ;  /* 0x000010002f2f7824 */ /* 0x000fe200078e0238 */
[----:B------:R-:W-:-:S04]  /*09b0*/  UISETP.GE.AND UP0, UPT, UR4, 0x3, UPT ;  /* 0x000000030400788c */ /* 0x000fc8000bf06270 */
[----:B------:R-:W-:Y:S01]  /*09c0*/  USEL UR4, UR4, URZ, !UP0 ;  /* 0x0000003f04047287 */ /* 0x000fe2000c000000 */
[----:B------:R-:W-:Y:S04]  /*09d0*/  LDSM.16.M88.4 R40, [R58+UR5] ;  /* 0x000000053a28783b */ /* 0x000fe80008000200 */
[----:B------:R-:W1:Y:S04]  /*09e0*/  LDSM.16.M88.2 R16, [R47] ;  /* 0x000000002f10783b */ /* 0x000e680000000100 */
[----:B------:R-:W2:Y:S04]  /*09f0*/  LDSM.16.M88.2 R2, [R47+0x400] ;  /* 0x000400002f02783b */ /* 0x000ea80000000100 */
[----:B------:R-:W3:Y:S04]  /*0a00*/  LDSM.16.M88.2 R18, [R47+0x800] ;  /* 0x000800002f12783b */ /* 0x000ee80000000100 */
[----:B------:R4:W3:Y:S02]  /*0a10*/  LDSM.16.M88.2 R44, [R47+0xc00] ;  /* 0x000c00002f2c783b */ /* 0x0008e40000000100 */
[----:B----4-:R-:W-:-:S02]  /*0a20*/  IMAD.MOV.U32 R47, RZ, RZ, R46 ;  /* 0x000000ffff2f7224 */ /* 0x010fc400078e002e */
[----:B------:R-:W-:Y:S02]  /*0a30*/  IMAD.MOV.U32 R46, RZ, RZ, R49 ;  /* 0x000000ffff2e7224 */ /* 0x000fe400078e0031 */
[----:B------:R-:W-:-:S04]  /*0a40*/  IMAD.U32 R49, RZ, RZ, UR4 ;  /* 0x00000004ff317e24 */ /* 0x000fc8000f8e00ff */
[----:B------:R-:W-:Y:S01]  /*0a50*/  IMAD R49, R49, 0x1000, R56 ;  /* 0x0000100031317824 */ /* 0x000fe200078e0238 */
[C---:B-1----:R-:W-:Y:S08]  /*0a60*/  IMMA.16832.S8.S8.SAT R8, R40.reuse.ROW, R16.COL, R8 ;  /* 0x0000001028087237 */ /* 0x042ff00000445c08 */
[C---:B--2---:R-:W-:Y:S08]  /*0a70*/  IMMA.16832.S8.S8.SAT R20, R40.reuse.ROW, R2.COL, R20 ;  /* 0x0000000228147237 */ /* 0x044ff00000445c14 */
[C---:B---3--:R-:W-:Y:S08]  /*0a80*/  IMMA.16832.S8.S8.SAT R24, R40.reuse.ROW, R18.COL, R24 ;  /* 0x0000001228187237 */ /* 0x048ff00000445c18 */
[----:B------:R-:W-:Y:S01]  /*0a90*/  IMMA.16832.S8.S8.SAT R28, R40.ROW, R44.COL, R28 ;  /* 0x0000002c281c7237 */ /* 0x000fe20000445c1c */
[----:B------:R-:W1:Y:S01]  /*0aa0*/  LDSM.16.M88.4 R40, [R57+UR5] ;  /* 0x000000053928783b */ /* 0x000e620008000200 */
[----:B------:R-:W-:-:S02]  /*0ab0*/  ULEA UR5, UR4, 0x3000, 0xb ;  /* 0x0000300004057891 */ /* 0x000fc4000f8e583f */
[----:B------:R-:W-:-:S04]  /*0ac0*/  UIADD3 UR4, UR4, 0x1, URZ ;  /* 0x0000000104047890 */ /* 0x000fc8000fffe03f */
[----:B------:R-:W-:-:S04]  /*0ad0*/  UISETP.GE.AND UP0, UPT, UR4, 0x3, UPT ;  /* 0x000000030400788c */ /* 0x000fc8000bf06270 */
[----:B------:R-:W-:Y:S01]  /*0ae0*/  USEL UR4, UR4, URZ, !UP0 ;  /* 0x0000003f04047287 */ /* 0x000fe2000c000000 */
[C---:B-1----:R-:W-:Y:S07]  /*0af0*/  IMMA.16832.S8.S8.SAT R4, R40.reuse.ROW, R16.COL, R4 ;  /* 0x0000001028047237 */ /* 0x042fee0000445c04 */
[C---:B------:R-:W-:Y:S01]  /*0b00*/  IMAD R16, R0.reuse, 0x800, R55 ;  /* 0x0000080000107824 */ /* 0x040fe200078e0237 */
[----:B------:R-:W-:Y:S01]  /*0b10*/  BAR.SYNC.DEFER_BLOCKING 0x0 ;  /* 0x0000000000007b1d */ /* 0x000fe20000010000 */
[C---:B------:R-:W-:Y:S08]  /*0b20*/  IMMA.16832.S8.S8.SAT R32, R40.reuse.ROW, R2.COL, R32 ;  /* 0x0000000228207237 */ /* 0x040ff00000445c20 */
[C---:B------:R-:W-:Y:S08]  /*0b30*/  IMMA.16832.S8.S8.SAT R36, R40.reuse.ROW, R18.COL, R36 ;  /* 0x0000001228247237 */ /* 0x040ff00000445c24 */
[----:B------:R-:W-:Y:S01]  /*0b40*/  IMMA.16832.S8.S8.SAT R12, R40.ROW, R44.COL, R12 ;  /* 0x0000002c280c7237 */ /* 0x000fe20000445c0c */
[----:B------:R-:W-:Y:S01]  /*0b50*/  @!PT LDS RZ, [RZ] ;  /* 0x00000000fffff984 */ /* 0x000fe20000000800 */
[----:B------:R-:W-:Y:S01]  /*0b60*/  @!PT LDS RZ, [RZ] ;  /* 0x00000000fffff984 */ /* 0x000fe20000000800 */
[----:B------:R-:W-:Y:S01]  /*0b70*/  @!PT LDS RZ, [RZ] ;  /* 0x00000000fffff984 */ /* 0x000fe20000000800 */
[----:B------:R1:W-:Y:S04]  /*0b80*/  LDGSTS.E.64 [R16+0x3000], [R46.64], !P0 ;  /* 0x030000002e107fae */ /* 0x0003e8000c121a46 */
[----:B------:R-:W0:Y:S01]  /*0b90*/  LDGDEPBAR ;  /* 0x00000000000079af */ /* 0x000e220000000000 */
[C---:B-1----:R-:W-:Y:S01]  /*0ba0*/  IMAD R16, R0.reuse, 0x1000, R54 ;  /* 0x0000100000107824 */ /* 0x042fe200078e0236 */
[----:B------:R-:W-:-:S04]  /*0bb0*/  IADD3 R0, R0, 0x1, RZ ;  /* 0x0000000100007810 */ /* 0x000fc80007ffe0ff */
[----:B------:R1:W-:Y:S01]  /*0bc0*/  LDGSTS.E.BYPASS.128 [R16], [R50.64], !P0 ;  /* 0x0000000032107fae */ /* 0x0003e2000c101c46 */
[----:B------:R-:W-:Y:S01]  /*0bd0*/  ISETP.GE.U32.AND P0, PT, R48, 0x5d, PT ;  /* 0x0000005d3000780c */ /* 0x000fe20003f06070 */
[----:B------:R-:W-:Y:S01]  /*0be0*/  IMAD.X R48, RZ, RZ, R53, P1 ;  /* 0x000000ffff307224 */ /* 0x000fe200008e0635 */
[----:B------:R-:W-:Y:S01]  /*0bf0*/  ISETP.GE.AND P1, PT, R0, 0x3, PT ;  /* 0x000000030000780c */ /* 0x000fe20003f26270 */
[----:B------:R-:W0:Y:S03]  /*0c00*/  LDGDEPBAR ;  /* 0x00000000000079af */ /* 0x000e260000000000 */
[----:B------:R-:W-:Y:S02]  /*0c10*/  ISETP.GE.U32.AND.EX P0, PT, R48, RZ, PT, P0 ;  /* 0x000000ff3000720c */ /* 0x000fe40003f06100 */
[----:B------:R-:W-:Y:S02]  /*0c20*/  SEL R0, R0, RZ, !P1 ;  /* 0x000000ff00007207 */ /* 0x000fe40004800000 */
[----:B------:R-:W-:Y:S01]  /*0c30*/  IADD3 R48, P1, R52, 0x2, RZ ;  /* 0x0000000234307810 */ /* 0x000fe20007f3e0ff */
[----:B------:R-:W-:-:S04]  /*0c40*/  DEPBAR.LE SB0, 0x4 ;  /* 0x000081000000791a */ /* 0x000fc80000000000 */
[----:B------:R-:W-:Y:S06]  /*0c50*/  BAR.SYNC.DEFER_BLOCKING 0x0 ;  /* 0x0000000000007b1d */ /* 0x000fec0000010000 */
[----:B-1----:R-:W-:Y:S04]  /*0c60*/  LDSM.16.M88.2 R16, [R49] ;  /* 0x000000003110783b */ /* 0x002fe80000000100 */
[----:B------:R-:W1:Y:S04]  /*0c70*/  LDSM.16.M88.4 R40, [R58+UR5] ;  /* 0x000000053a28783b */ /* 0x000e680008000200 */
[----:B------:R-:W2:Y:S04]  /*0c80*/  LDSM.16.M88.2 R2, [R49+0x400] ;  /* 0x000400003102783b */ /* 0x000ea80000000100 */
[----:B------:R-:W3:Y:S04]  /*0c90*/  LDSM.16.M88.2 R18, [R49+0x800] ;  /* 0x000800003112783b */ /* 0x000ee80000000100 */
[----:B------:R4:W3:Y:S02]  /*0ca0*/  LDSM.16.M88.2 R44, [R49+0xc00] ;  /* 0x000c0000312c783b */ /* 0x0008e40000000100 */
[----:B----4-:R-:W-:-:S04]  /*0cb0*/  IMAD.U32 R49, RZ, RZ, UR4 ;  /* 0x00000004ff317e24 */ /* 0x010fc8000f8e00ff */
        /* <DEDUP_REMOVED lines=13> */
[C---:B------:R-:W-:Y:S01]  /*0d90*/  IMAD R17, R0.reuse, 0x1000, R54 ;  /* 0x0000100000117824 */ /* 0x040fe200078e0236 */
[----:B------:R-:W-:Y:S01]  /*0da0*/  IMMA.16832.S8.S8.SAT R32, R40.ROW, R2.COL, R32 ;  /* 0x0000000228207237 */ /* 0x000fe20000445c20 */
[----:B------:R-:W-:-:S07]  /*0db0*/  IADD3 R0, R0, 0x1, RZ ;  /* 0x0000000100007810 */ /* 0x000fce0007ffe0ff */
[C---:B------:R-:W-:Y:S08]  /*0dc0*/  IMMA.16832.S8.S8.SAT R36, R40.reuse.ROW, R18.COL, R36 ;  /* 0x0000001228247237 */ /* 0x040ff00000445c24 */
[----:B------:R-:W-:Y:S01]  /*0dd0*/  IMMA.16832.S8.S8.SAT R12, R40.ROW, R44.COL, R12 ;  /* 0x0000002c280c7237 */ /* 0x000fe20000445c0c */
[----:B------:R-:W-:Y:S01]  /*0de0*/  @!PT LDS RZ, [RZ] ;  /* 0x00000000fffff984 */ /* 0x000fe20000000800 */
[----:B------:R-:W-:Y:S01]  /*0df0*/  @!PT LDS RZ, [RZ] ;  /* 0x00000000fffff984 */ /* 0x000fe20000000800 */
[----:B------:R-:W-:Y:S01]  /*0e00*/  @!PT LDS RZ, [RZ] ;  /* 0x00000000fffff984 */ /* 0x000fe20000000800 */
[----:B------:R1:W-:Y:S04]  /*0e10*/  LDGSTS.E.64 [R16+0x3000], [R46.64+0x20], !P0 ;  /* 0x030000202e107fae */ /* 0x0003e8000c121a46 */
[----:B------:R-:W0:Y:S04]  /*0e20*/  LDGDEPBAR ;  /* 0x00000000000079af */ /* 0x000e280000000000 */
[----:B------:R1:W-:Y:S01]  /*0e30*/  LDGSTS.E.BYPASS.128 [R17], [R50.64+0x20], !P0 ;  /* 0x0000002032117fae */ /* 0x0003e2000c101c46 */
[----:B------:R-:W-:Y:S01]  /*0e40*/  ISETP.GE.U32.AND P0, PT, R48, 0x5d, PT ;  /* 0x0000005d3000780c */ /* 0x000fe20003f06070 */
[----:B------:R-:W-:Y:S01]  /*0e50*/  IMAD.X R48, RZ, RZ, R53, P1 ;  /* 0x000000ffff307224 */ /* 0x000fe200008e0635 */
[----:B------:R-:W-:Y:S01]  /*0e60*/  ISETP.GE.AND P1, PT, R0, 0x3, PT ;  /* 0x000000030000780c */ /* 0x000fe20003f26270 */
[----:B------:R-:W0:Y:S03]  /*0e70*/  LDGDEPBAR ;  /* 0x00000000000079af */ /* 0x000e260000000000 */
[----:B------:R-:W-:-:S02]  /*0e80*/  ISETP.GE.U32.AND.EX P0, PT, R48, RZ, PT, P0 ;  /* 0x000000ff3000720c */ /* 0x000fc40003f06100 */
[----:B------:R-:W-:Y:S01]  /*0e90*/  SEL R0, R0, RZ, !P1 ;  /* 0x000000ff00007207 */ /* 0x000fe20004800000 */
[----:B------:R-:W-:-:S04]  /*0ea0*/  DEPBAR.LE SB0, 0x4 ;  /* 0x000081000000791a */ /* 0x000fc80000000000 */
[----:B------:R-:W-:Y:S06]  /*0eb0*/  BAR.SYNC.DEFER_BLOCKING 0x0 ;  /* 0x0000000000007b1d */ /* 0x000fec0000010000 */
[----:B-1----:R-:W-:Y:S04]  /*0ec0*/  LDSM.16.M88.2 R16, [R49] ;  /* 0x000000003110783b */ /* 0x002fe80000000100 */
[----:B------:R-:W1:Y:S04]  /*0ed0*/  LDSM.16.M88.4 R40, [R58+UR5] ;  /* 0x000000053a28783b */ /* 0x000e680008000200 */
[----:B------:R-:W2:Y:S04]  /*0ee0*/  LDSM.16.M88.2 R2, [R49+0x400] ;  /* 0x000400003102783b */ /* 0x000ea80000000100 */
[----:B------:R-:W3:Y:S04]  /*0ef0*/  LDSM.16.M88.2 R18, [R49+0x800] ;  /* 0x000800003112783b */ /* 0x000ee80000000100 */
[----:B------:R-:W4:Y:S01]  /*0f00*/  LDSM.16.M88.2 R44, [R49+0xc00] ;  /* 0x000c0000312c783b */ /* 0x000f220000000100 */
[C---:B-1----:R-:W-:Y:S08]  /*0f10*/  IMMA.16832.S8.S8.SAT R8, R40.reuse.ROW, R16.COL, R8 ;  /* 0x0000001028087237 */ /* 0x042ff00000445c08 */
[C---:B--2---:R-:W-:Y:S08]  /*0f20*/  IMMA.16832.S8.S8.SAT R20, R40.reuse.ROW, R2.COL, R20 ;  /* 0x0000000228147237 */ /* 0x044ff00000445c14 */
[C---:B---3--:R-:W-:Y:S08]  /*0f30*/  IMMA.16832.S8.S8.SAT R24, R40.reuse.ROW, R18.COL, R24 ;  /* 0x0000001228187237 */ /* 0x048ff00000445c18 */
[----:B----4-:R-:W-:Y:S01]  /*0f40*/  IMMA.16832.S8.S8.SAT R28, R40.ROW, R44.COL, R28 ;  /* 0x0000002c281c7237 */ /* 0x010fe20000445c1c */
[----:B------:R-:W1:Y:S01]  /*0f50*/  LDSM.16.M88.4 R40, [R57+UR5] ;  /* 0x000000053928783b */ /* 0x000e620008000200 */
[----:B------:R-:W-:-:S06]  /*0f60*/  ULEA UR5, UR4, 0x3000, 0xb ;  /* 0x0000300004057891 */ /* 0x000fcc000f8e583f */
[C---:B-1----:R-:W-:Y:S07]  /*0f70*/  IMMA.16832.S8.S8.SAT R4, R40.reuse.ROW, R16.COL, R4 ;  /* 0x0000001028047237 */ /* 0x042fee0000445c04 */
[C---:B------:R-:W-:Y:S01]  /*0f80*/  IMAD R16, R0.reuse, 0x800, R55 ;  /* 0x0000080000107824 */ /* 0x040fe200078e0237 */
[----:B------:R-:W-:Y:S01]  /*0f90*/  BAR.SYNC.DEFER_BLOCKING 0x0 ;  /* 0x0000000000007b1d */ /* 0x000fe20000010000 */
[C---:B------:R-:W-:Y:S01]  /*0fa0*/  IMAD R17, R0.reuse, 0x1000, R54 ;  /* 0x0000100000117824 */ /* 0x040fe200078e0236 */
[----:B------:R-:W-:Y:S01]  /*0fb0*/  IMMA.16832.S8.S8.SAT R32, R40.ROW, R2.COL, R32 ;  /* 0x0000000228207237 */ /* 0x000fe20000445c20 */
[----:B------:R-:W-:-:S06]  /*0fc0*/  IADD3 R0, R0, 0x1, RZ ;  /* 0x0000000100007810 */ /* 0x000fcc0007ffe0ff */
[----:B------:R-:W-:Y:S01]  /*0fd0*/  IMAD.U32 R3, RZ, RZ, UR4 ;  /* 0x00000004ff037e24 */ /* 0x000fe2000f8e00ff */
[----:B------:R-:W-:Y:S03]  /*0fe0*/  IMMA.16832.S8.S8.SAT R36, R40.ROW, R18.COL, R36 ;  /* 0x0000001228247237 */ /* 0x000fe60000445c24 */
[----:B------:R-:W-:-:S05]  /*0ff0*/  IMAD R2, R3, 0x1000, R56 ;  /* 0x0000100003027824 */ /* 0x000fca00078e0238 */
[----:B------:R-:W-:Y:S01]  /*1000*/  IMMA.16832.S8.S8.SAT R12, R40.ROW, R44.COL, R12 ;  /* 0x0000002c280c7237 */ /* 0x000fe20000445c0c */
[----:B------:R-:W-:Y:S01]  /*1010*/  @!PT LDS RZ, [RZ] ;  /* 0x00000000fffff984 */ /* 0x000fe20000000800 */
[----:B------:R-:W-:Y:S01]  /*1020*/  @!PT LDS RZ, [RZ] ;  /* 0x00000000fffff984 */ /* 0x000fe20000000800 */
[----:B------:R-:W-:Y:S01]  /*1030*/  @!PT LDS RZ, [RZ] ;  /* 0x00000000fffff984 */ /* 0x000fe20000000800 */
[----:B------:R1:W-:Y:S04]  /*1040*/  LDGSTS.E.64 [R16+0x3000], [R46.64+0x40], !P0 ;  /* 0x030000402e107fae */ /* 0x0003e8000c121a46 */
[----:B------:R-:W0:Y:S04]  /*1050*/  LDGDEPBAR ;  /* 0x00000000000079af */ /* 0x000e280000000000 */
[----:B------:R1:W-:Y:S04]  /*1060*/  LDGSTS.E.BYPASS.128 [R17], [R50.64+0x40], !P0 ;  /* 0x0000004032117fae */ /* 0x0003e8000c101c46 */
[----:B------:R-:W0:Y:S01]  /*1070*/  LDGDEPBAR ;  /* 0x00000000000079af */ /* 0x000e220000000000 */
[----:B------:R-:W-:-:S04]  /*1080*/  DEPBAR.LE SB0, 0x4 ;  /* 0x000081000000791a */ /* 0x000fc80000000000 */
[----:B------:R-:W-:Y:S06]  /*1090*/  BAR.SYNC.DEFER_BLOCKING 0x0 ;  /* 0x0000000000007b1d */ /* 0x000fec0000010000 */
[----:B------:R-:W-:Y:S04]  /*10a0*/  LDSM.16.M88.2 R44, [R2] ;  /* 0x00000000022c783b */ /* 0x000fe80000000100 */
[----:B------:R-:W2:Y:S04]  /*10b0*/  LDSM.16.M88.4 R40, [R58+UR5] ;  /* 0x000000053a28783b */ /* 0x000ea80008000200 */
[----:B-1----:R-:W1:Y:S04]  /*10c0*/  LDSM.16.M88.4 R16, [R57+UR5] ;  /* 0x000000053910783b */ /* 0x002e680008000200 */
[----:B------:R-:W3:Y:S01]  /*10d0*/  LDSM.16.M88.2 R48, [R2+0x400] ;  /* 0x000400000230783b */ /* 0x000ee20000000100 */
[-C--:B--2---:R-:W-:Y:S08]  /*10e0*/  IMMA.16832.S8.S8.SAT R8, R40.ROW, R44.reuse.COL, R8 ;  /* 0x0000002c28087237 */ /* 0x084ff00000445c08 */
[----:B-1----:R-:W-:Y:S01]  /*10f0*/  IMMA.16832.S8.S8.SAT R4, R16.ROW, R44.COL, R4 ;  /* 0x0000002c10047237 */ /* 0x002fe20000445c04 */
[----:B------:R-:W1:Y:S04]  /*1100*/  LDSM.16.M88.2 R44, [R2+0x800] ;  /* 0x00080000022c783b */ /* 0x000e680000000100 */
[----:B------:R-:W2:Y:S03]  /*1110*/  LDSM.16.M88.2 R2, [R2+0xc00] ;  /* 0x000c00000202783b */ /* 0x000ea60000000100 */
[-C--:B---3--:R-:W-:Y:S08]  /*1120*/  IMMA.16832.S8.S8.SAT R20, R40.ROW, R48.reuse.COL, R20 ;  /* 0x0000003028147237 */ /* 0x088ff00000445c14 */
[----:B------:R-:W-:Y:S01]  /*1130*/  IMMA.16832.S8.S8.SAT R32, R16.ROW, R48.COL, R32 ;  /* 0x0000003010207237 */ /* 0x000fe20000445c20 */
[----:B------:R-:W-:Y:S06]  /*1140*/  BAR.SYNC.DEFER_BLOCKING 0x0 ;  /* 0x0000000000007b1d */ /* 0x000fec0000010000 */
[----:B------:R-:W-:Y:S01]  /*1150*/  IADD3 R49, P2, R46, 0x80, RZ ;  /* 0x000000802e317810 */ /* 0x000fe20007f5e0ff */
[C---:B-1----:R-:W-:Y:S08]  /*1160*/  IMMA.16832.S8.S8.SAT R24, R40.reuse.ROW, R44.COL, R24 ;  /* 0x0000002c28187237 */ /* 0x042ff00000445c18 */
[----:B--2---:R-:W-:Y:S07]  /*1170*/  IMMA.16832.S8.S8.SAT R28, R40.ROW, R2.COL, R28 ;  /* 0x00000002281c7237 */ /* 0x004fee0000445c1c */
[----:B------:R-:W-:Y:S01]  /*1180*/  IADD3 R40, P1, R52, 0x3, RZ ;  /* 0x0000000334287810 */ /* 0x000fe20007f3e0ff */
[----:B------:R-:W-:Y:S03]  /*1190*/  IMMA.16832.S8.S8.SAT R36, R16.ROW, R44.COL, R36 ;  /* 0x0000002c10247237 */ /* 0x000fe60000445c24 */
[----:B------:R-:W-:Y:S01]  /*11a0*/  ISETP.GE.U32.AND P0, PT, R40, 0x5d, PT ;  /* 0x0000005d2800780c */ /* 0x000fe20003f06070 */
[----:B------:R-:W-:Y:S01]  /*11b0*/  IMAD.X R40, RZ, RZ, R53, P1 ;  /* 0x000000ffff287224 */ /* 0x000fe200008e0635 */
[----:B------:R-:W-:-:S03]  /*11c0*/  ISETP.GE.AND P1, PT, R0, 0x3, PT ;  /* 0x000000030000780c */ /* 0x000fc60003f26270 */
[----:B------:R-:W-:Y:S01]  /*11d0*/  IMMA.16832.S8.S8.SAT R12, R16.ROW, R2.COL, R12 ;  /* 0x00000002100c7237 */ /* 0x000fe20000445c0c */
[----:B------:R-:W-:Y:S02]  /*11e0*/  ISETP.GE.U32.AND.EX P0, PT, R40, RZ, PT, P0 ;  /* 0x000000ff2800720c */ /* 0x000fe40003f06100 */
[----:B------:R-:W-:Y:S02]  /*11f0*/  SEL R0, R0, RZ, !P1 ;  /* 0x000000ff00007207 */ /* 0x000fe40004800000 */
[----:B------:R-:W-:-:S03]  /*1200*/  IADD3 R48, P1, R50, 0x80, RZ ;  /* 0x0000008032307810 */ /* 0x000fc60007f3e0ff */
[C---:B------:R-:W-:Y:S02]  /*1210*/  IMAD R40, R0.reuse, 0x800, R55 ;  /* 0x0000080000287824 */ /* 0x040fe400078e0237 */
[----:B------:R-:W-:-:S04]  /*1220*/  IMAD R41, R0, 0x1000, R54 ;  /* 0x0000100000297824 */ /* 0x000fc800078e0236 */
[----:B------:R-:W-:Y:S01]  /*1230*/  @!PT LDS RZ, [RZ] ;  /* 0x00000000fffff984 */ /* 0x000fe20000000800 */
[----:B------:R-:W-:Y:S01]  /*1240*/  @!PT LDS RZ, [RZ] ;  /* 0x00000000fffff984 */ /* 0x000fe20000000800 */
[----:B------:R-:W-:Y:S01]  /*1250*/  @!PT LDS RZ, [RZ] ;  /* 0x00000000fffff984 */ /* 0x000fe20000000800 */
[----:B------:R1:W-:Y:S04]  /*1260*/  LDGSTS.E.64 [R40+0x3000], [R46.64+0x60], !P0 ;  /* 0x030000602e287fae */ /* 0x0003e8000c121a46 */
[----:B------:R-:W0:Y:S04]  /*1270*/  LDGDEPBAR ;  /* 0x00000000000079af */ /* 0x000e280000000000 */
[----:B------:R2:W-:Y:S01]  /*1280*/  LDGSTS.E.BYPASS.128 [R41], [R50.64+0x60], !P0 ;  /* 0x0000006032297fae */ /* 0x0005e2000c101c46 */
[----:B------:R-:W-:-:S03]  /*1290*/  IADD3 R52, P0, R52, 0x4, RZ ;  /* 0x0000000434347810 */ /* 0x000fc60007f1e0ff */
[----:B------:R-:W0:Y:S01]  /*12a0*/  LDGDEPBAR ;  /* 0x00000000000079af */ /* 0x000e220000000000 */
[----:B-1----:R-:W-:Y:S02]  /*12b0*/  IMAD.X R46, RZ, RZ, R47, P2 ;  /* 0x000000ffff2e7224 */ /* 0x002fe400010e062f */
[----:B------:R-:W-:Y:S01]  /*12c0*/  IMAD.X R53, RZ, RZ, R53, P0 ;  /* 0x000000ffff357224 */ /* 0x000fe200000e0635 */
[----:B------:R-:W-:-:S04]  /*12d0*/  ISETP.NE.U32.AND P0, PT, R52, 0x60, PT ;  /* 0x000000603400780c */ /* 0x000fc80003f05070 */
[----:B------:R-:W-:Y:S01]  /*12e0*/  ISETP.NE.AND.EX P0, PT, R53, RZ, PT, P0 ;  /* 0x000000ff3500720c */ /* 0x000fe20003f05300 */
[----:B--2---:R-:W-:-:S12]  /*12f0*/  IMAD.X R50, RZ, RZ, R51, P1 ;  /* 0x000000ffff327224 */ /* 0x004fd800008e0633 */
[----:B------:R-:W-:Y:S05]  /*1300*/  @P0 BRA `(.L_x_0) ;  /* 0xfffff59000000947 */ /* 0x000fea000383ffff */
[----:B------:R-:W1:Y:S01]  /*1310*/  S2R R16, SR_TID.X ;  /* 0x0000000000107919 */ /* 0x000e620000002100 */
[----:B------:R-:W-:Y:S01]  /*1320*/  LOP3.LUT R17, R61, 0x3fc, RZ, 0xc0, !PT ;  /* 0x000003fc3d117812 */ /* 0x000fe200078ec0ff */
[----:B------:R-:W-:-:S04]  /*1330*/  DEPBAR.LE SB0, 0x0 ;  /* 0x000080000000791a */ /* 0x000fc80000000000 */
[----:B------:R-:W2:Y:S01]  /*1340*/  S2R R43, SR_TID.X ;  /* 0x00000000002b7919 */ /* 0x000ea20000002100 */
[----:B------:R-:W-:Y:S02]  /*1350*/  LOP3.LUT R18, R17, 0xc00, RZ, 0xfc, !PT ;  /* 0x00000c0011127812 */ /* 0x000fe400078efcff */
[----:B------:R-:W-:Y:S02]  /*1360*/  LOP3.LUT R59, R59, 0x7c, R61, 0xf8, !PT ;  /* 0x0000007c3b3b7812 */ /* 0x000fe400078ef83d */
[----:B------:R-:W-:Y:S01]  /*1370*/  SHF.R.U32.HI R18, RZ, 0x5, R18 ;  /* 0x00000005ff127819 */ /* 0x000fe20000011612 */
[----:B------:R-:W-:Y:S01]  /*1380*/  BAR.SYNC.DEFER_BLOCKING 0x0 ;  /* 0x0000000000007b1d */ /* 0x000fe20000010000 */
[----:B------:R-:W-:Y:S02]  /*1390*/  ISETP.GE.AND P0, PT, R59, 0xc00, PT ;  /* 0x00000c003b00780c */ /* 0x000fe40003f06270 */
[----:B------:R-:W-:Y:S01]  /*13a0*/  LOP3.LUT R42, R18, 0x7c, RZ, 0xc0, !PT ;  /* 0x0000007c122a7812 */ /* 0x000fe200078ec0ff */
[C---:B-1----:R-:W-:Y:S01]  /*13b0*/  IMAD.SHL.U32 R2, R16.reuse, 0x20, RZ ;  /* 0x0000002010027824 */ /* 0x042fe200078e00ff */
[----:B------:R-:W-:Y:S01]  /*13c0*/  SHF.R.U32.HI R41, RZ, 0x5, R16 ;  /* 0x00000005ff297819 */ /* 0x000fe20000011610 */
[----:B------:R-:W-:-:S03]  /*13d0*/  IMAD.SHL.U32 R0, R16, 0x2, RZ ;  /* 0x0000000210007824 */ /* 0x000fc600078e00ff */
[----:B------:R-:W-:Y:S02]  /*13e0*/  LOP3.LUT R3, R2, 0x180, RZ, 0xc0, !PT ;  /* 0x0000018002037812 */ /* 0x000fe400078ec0ff */
[----:B--2---:R-:W-:Y:S02]  /*13f0*/  LOP3.LUT R43, R43, 0x10, RZ, 0xc0, !PT ;  /* 0x000000102b2b7812 */ /* 0x004fe400078ec0ff */
[----:B------:R-:W-:Y:S02]  /*1400*/  LOP3.LUT R0, R3, 0x6, R0, 0xf8, !PT ;  /* 0x0000000603007812 */ /* 0x000fe400078ef800 */
[----:B------:R-:W-:Y:S02]  /*1410*/  SHF.R.U32.HI R2, RZ, 0x5, R61 ;  /* 0x00000005ff027819 */ /* 0x000fe4000001163d */
[----:B------:R-:W-:Y:S01]  /*1420*/  LOP3.LUT R3, R17, 0x800, RZ, 0xfc, !PT ;  /* 0x0000080011037812 */ /* 0x000fe200078efcff */
[----:B------:R-:W-:Y:S01]  /*1430*/  IMAD R0, R43, 0x20, R0 ;  /* 0x000000202b007824 */ /* 0x000fe200078e0200 */
[----:B------:R-:W-:Y:S01]  /*1440*/  LOP3.LUT R2, R2, 0x1c, RZ, 0xc0, !PT ;  /* 0x0000001c02027812 */ /* 0x000fe200078ec0ff */
[----:B------:R-:W1:Y:S01]  /*1450*/  S2R R43, SR_TID.X ;  /* 0x00000000002b7919 */ /* 0x000e620000002100 */
[----:B------:R-:W-:-:S02]  /*1460*/  SHF.R.U32.HI R3, RZ, 0x5, R3 ;  /* 0x00000005ff037819 */ /* 0x000fc40000011603 */
[----:B------:R-:W-:Y:S01]  /*1470*/  SGXT.U32 R41, R41, 0x3 ;  /* 0x000000032929781a */ /* 0x000fe20000000000 */
[----:B------:R-:W-:Y:S01]  /*1480*/  IMAD.IADD R48, R17, 0x1, R2 ;  /* 0x0000000111307824 */ /* 0x000fe200078e0202 */
[----:B------:R-:W-:Y:S02]  /*1490*/  LOP3.LUT R40, R3, 0x5c, RZ, 0xc0, !PT ;  /* 0x0000005c03287812 */ /* 0x000fe400078ec0ff */
[----:B------:R-:W-:-:S04]  /*14a0*/  LOP3.LUT R60, R41, R60, RZ, 0xfc, !PT ;  /* 0x0000003c293c7212 */ /* 0x000fc800078efcff */
[C---:B------:R-:W-:Y:S01]  /*14b0*/  ISETP.LT.AND P1, PT, R60.reuse, 0x1010, !P0 ;  /* 0x000010103c00780c */ /* 0x040fe20004721270 */
[----:B------:R-:W-:Y:S01]  /*14c0*/  IMAD R59, R60, 0xc00, R59 ;  /* 0x00000c003c3b7824 */ /* 0x000fe200078e023b */
[----:B-1----:R-:W-:-:S05]  /*14d0*/  LOP3.LUT R43, R43, 0x80, RZ, 0xc0, !PT ;  /* 0x000000802b2b7812 */ /* 0x002fca00078ec0ff */
[----:B------:R-:W-:Y:S01]  /*14e0*/  IMAD R49, R43, 0x10, R0 ;  /* 0x000000102b317824 */ /* 0x000fe200078e0200 */
[----:B------:R-:W-:Y:S01]  /*14f0*/  LOP3.LUT R0, R17, 0x400, RZ, 0xfc, !PT ;  /* 0x0000040011007812 */ /* 0x000fe200078efcff */
[----:B------:R-:W1:Y:S03]  /*1500*/  S2R R43, SR_TID.X ;  /* 0x00000000002b7919 */ /* 0x000e660000002100 */
[----:B------:R-:W-:Y:S02]  /*1510*/  SHF.R.U32.HI R2, RZ, 0x5, R0 ;  /* 0x00000005ff027819 */ /* 0x000fe40000011600 */
[----:B------:R-:W-:Y:S02]  /*1520*/  IADD3 R0, R49, 0x400, RZ ;  /* 0x0000040031007810 */ /* 0x000fe40007ffe0ff */
[----:B------:R-:W-:Y:S02]  /*1530*/  LOP3.LUT R2, R2, 0x3c, RZ, 0xc0, !PT ;  /* 0x0000003c02027812 */ /* 0x000fe400078ec0ff */
[----:B------:R-:W-:-:S03]  /*1540*/  SHF.R.U32.HI R0, RZ, 0x5, R0 ;  /* 0x00000005ff007819 */ /* 0x000fc60000011600 */
[C---:B------:R-:W-:Y:S01]  /*1550*/  IMAD.IADD R3, R17.reuse, 0x1, R2 ;  /* 0x0000000111037824 */ /* 0x040fe200078e0202 */
[----:B------:R-:W-:Y:S01]  /*1560*/  LOP3.LUT R19, R0, 0x7c, RZ, 0xc0, !PT ;  /* 0x0000007c00137812 */ /* 0x000fe200078ec0ff */
[C---:B------:R-:W-:Y:S02]  /*1570*/  IMAD.IADD R2, R17.reuse, 0x1, R40 ;  /* 0x0000000111027824 */ /* 0x040fe400078e0228 */
[----:B------:R-:W-:Y:S01]  /*1580*/  IMAD.IADD R0, R17, 0x1, R42 ;  /* 0x0000000111007824 */ /* 0x000fe200078e022a */
[----:B-1----:R-:W-:-:S04]  /*1590*/  SHF.R.U32.HI R43, RZ, 0x2, R43 ;  /* 0x00000002ff2b7819 */ /* 0x002fc8000001162b */
[----:B------:R-:W-:-:S04]  /*15a0*/  LOP3.LUT R43, R43, 0x18, RZ, 0xc0, !PT ;  /* 0x000000182b2b7812 */ /* 0x000fc800078ec0ff */
[----:B------:R-:W-:-:S04]  /*15b0*/  LOP3.LUT R18, R43, R49, RZ, 0xfc, !PT ;  /* 0x000000312b127212 */ /* 0x000fc800078efcff */
[----:B------:R-:W-:Y:S01]  /*15c0*/  LEA.HI R49, R49, R18, RZ, 0x1b ;  /* 0x0000001231317211 */ /* 0x000fe200078fd8ff */
[----:B------:R-:W-:-:S04]  /*15d0*/  IMAD.IADD R50, R18, 0x1, R19 ;  /* 0x0000000112327824 */ /* 0x000fc800078e0213 */
[----:B------:R-:W-:Y:S04]  /*15e0*/  STS.64 [R49.X4], R8 ;  /* 0x0000000831007388 */ /* 0x000fe80000004a00 */
[----:B------:R-:W-:Y:S04]  /*15f0*/  STS.64 [R50.X4+0x1000], R10 ;  /* 0x0010000a32007388 */ /* 0x000fe80000004a00 */
[----:B------:R-:W-:Y:S04]  /*1600*/  STS.64 [R49.X4+0x80], R20 ;  /* 0x0000801431007388 */ /* 0x000fe80000004a00 */
[----:B------:R-:W-:Y:S04]  /*1610*/  STS.64 [R50.X4+0x1080], R22 ;  /* 0x0010801632007388 */ /* 0x000fe80000004a00 */
[----:B------:R-:W-:Y:S04]  /*1620*/  STS.64 [R49.X4+0x100], R24 ;  /* 0x0001001831007388 */ /* 0x000fe80000004a00 */
[----:B------:R-:W-:Y:S04]  /*1630*/  STS.64 [R50.X4+0x1100], R26 ;  /* 0x0011001a32007388 */ /* 0x000fe80000004a00 */
[----:B------:R-:W-:Y:S04]  /*1640*/  STS.64 [R49.X4+0x180], R28 ;  /* 0x0001801c31007388 */ /* 0x000fe80000004a00 */
[----:B------:R-:W-:Y:S04]  /*1650*/  STS.64 [R50.X4+0x1180], R30 ;  /* 0x0011801e32007388 */ /* 0x000fe80000004a00 */
[----:B------:R-:W-:Y:S06]  /*1660*/  BAR.SYNC.DEFER_BLOCKING 0x0 ;  /* 0x0000000000007b1d */ /* 0x000fec0000010000 */
[----:B------:R-:W1:Y:S04]  /*1670*/  LDS.128 R16, [R48.X4] ;  /* 0x0000000030107984 */ /* 0x000e680000004c00 */
[----:B------:R-:W2:Y:S04]  /*1680*/  LDS.128 R40, [R3.X4+0x1000] ;  /* 0x0010000003287984 */ /* 0x000ea80000004c00 */
[----:B------:R-:W3:Y:S04]  /*1690*/  LDS.128 R8, [R2.X4+0x2000] ;  /* 0x0020000002087984 */ /* 0x000ee80000004c00 */
[----:B------:R-:W4:Y:S04]  /*16a0*/  LDS.128 R20, [R0.X4+0x3000] ;  /* 0x0030000000147984 */ /* 0x000f280000004c00 */
[----:B------:R-:W-:Y:S06]  /*16b0*/  BAR.SYNC.DEFER_BLOCKING 0x0 ;  /* 0x0000000000007b1d */ /* 0x000fec0000010000 */
[----:B------:R1:W-:Y:S04]  /*16c0*/  STS.64 [R49.X4], R4 ;  /* 0x0000000431007388 */ /* 0x0003e80000004a00 */
[----:B------:R2:W-:Y:S04]  /*16d0*/  STS.64 [R50.X4+0x1000], R6 ;  /* 0x0010000632007388 */ /* 0x0005e80000004a00 */
[----:B------:R-:W-:Y:S04]  /*16e0*/  STS.64 [R49.X4+0x80], R32 ;  /* 0x0000802031007388 */ /* 0x000fe80000004a00 */
[----:B------:R-:W-:Y:S01]  /*16f0*/  STS.64 [R50.X4+0x1080], R34 ;  /* 0x0010802232007388 */ /* 0x000fe20000004a00 */
[----:B-1----:R-:W-:-:S02]  /*1700*/  LOP3.LUT R4, R60, 0x8, RZ, 0xfc, !PT ;  /* 0x000000083c047812 */ /* 0x002fc400078efcff */
[----:B------:R-:W-:Y:S01]  /*1710*/  LOP3.LUT R5, R60, 0x20, RZ, 0xfc, !PT ;  /* 0x000000203c057812 */ /* 0x000fe200078efcff */
[----:B------:R-:W-:Y:S01]  /*1720*/  STS.64 [R49.X4+0x100], R36 ;  /* 0x0001002431007388 */ /* 0x000fe20000004a00 */
[----:B------:R-:W-:Y:S02]  /*1730*/  ISETP.LT.AND P6, PT, R4, 0x1010, !P0 ;  /* 0x000010100400780c */ /* 0x000fe400047c1270 */
[C---:B------:R-:W-:Y:S01]  /*1740*/  LOP3.LUT R4, R60.reuse, 0x10, RZ, 0xfc, !PT ;  /* 0x000000103c047812 */ /* 0x040fe200078efcff */
[----:B------:R-:W-:Y:S01]  /*1750*/  STS.64 [R50.X4+0x1100], R38 ;  /* 0x0011002632007388 */ /* 0x000fe20000004a00 */
[----:B--2---:R-:W-:Y:S02]  /*1760*/  LOP3.LUT R6, R60, 0x18, RZ, 0xfc, !PT ;  /* 0x000000183c067812 */ /* 0x004fe400078efcff */
[----:B------:R-:W-:Y:S01]  /*1770*/  ISETP.LT.AND P5, PT, R4, 0x1010, !P0 ;  /* 0x000010100400780c */ /* 0x000fe200047a1270 */
[----:B------:R1:W-:Y:S01]  /*1780*/  STS.64 [R49.X4+0x180], R12 ;  /* 0x0001800c31007388 */ /* 0x0003e20000004a00 */
[----:B------:R-:W-:Y:S01]  /*1790*/  IMAD.MOV.U32 R4, RZ, RZ, 0x4 ;  /* 0x00000004ff047424 */ /* 0x000fe200078e00ff */
[----:B------:R-:W-:-:S02]  /*17a0*/  ISETP.LT.AND P3, PT, R5, 0x1010, !P0 ;  /* 0x000010100500780c */ /* 0x000fc40004761270 */
[----:B------:R2:W-:Y:S01]  /*17b0*/  STS.64 [R50.X4+0x1180], R14 ;  /* 0x0011800e32007388 */ /* 0x0005e20000004a00 */
[----:B------:R-:W-:-:S03]  /*17c0*/  LOP3.LUT R5, R60, 0x30, RZ, 0xfc, !PT ;  /* 0x000000303c057812 */ /* 0x000fc600078efcff */
[----:B------:R-:W-:Y:S01]  /*17d0*/  BAR.SYNC.DEFER_BLOCKING 0x0 ;  /* 0x0000000000007b1d */ /* 0x000fe20000010000 */
[----:B------:R-:W-:Y:S02]  /*17e0*/  ISETP.LT.AND P4, PT, R6, 0x1010, !P0 ;  /* 0x000010100600780c */ /* 0x000fe40004781270 */
[----:B------:R-:W-:Y:S02]  /*17f0*/  IADD3 R7, R59, 0x6000, RZ ;  /* 0x000060003b077810 */ /* 0x000fe40007ffe0ff */
[C---:B-1----:R-:W-:Y:S02]  /*1800*/  LOP3.LUT R12, R60.reuse, 0x28, RZ, 0xfc, !PT ;  /* 0x000000283c0c7812 */ /* 0x042fe400078efcff */
[----:B------:R-:W-:Y:S01]  /*1810*/  LOP3.LUT R60, R60, 0x38, RZ, 0xfc, !PT ;  /* 0x000000383c3c7812 */ /* 0x000fe200078efcff */
[----:B------:R-:W-:Y:S01]  /*1820*/  IMAD.WIDE R6, R7, R4, c[0x0][0x170] ;  /* 0x00005c0007067625 */ /* 0x000fe200078e0204 */
[----:B------:R-:W-:Y:S02]  /*1830*/  ISETP.LT.AND P2, PT, R12, 0x1010, !P0 ;  /* 0x000010100c00780c */ /* 0x000fe40004741270 */
[----:B------:R-:W-:-:S02]  /*1840*/  IADD3 R13, R59, 0xc000, RZ ;  /* 0x0000c0003b0d7810 */ /* 0x000fc40007ffe0ff */
[C---:B--2---:R-:W-:Y:S02]  /*1850*/  IADD3 R15, R59.reuse, 0x12000, RZ ;  /* 0x000120003b0f7810 */ /* 0x044fe40007ffe0ff */
[----:B------:R-:W-:Y:S01]  /*1860*/  IADD3 R33, R59, 0x1e000, RZ ;  /* 0x0001e0003b217810 */ /* 0x000fe20007ffe0ff */
[----:B------:R-:W-:Y:S01]  /*1870*/  IMAD.WIDE R12, R13, R4, c[0x0][0x170] ;  /* 0x00005c000d0c7625 */ /* 0x000fe200078e0204 */
[----:B------:R-:W-:-:S03]  /*1880*/  IADD3 R35, R59, 0x24000, RZ ;  /* 0x000240003b237810 */ /* 0x000fc60007ffe0ff */
[-C--:B------:R-:W-:Y:S01]  /*1890*/  IMAD.WIDE R14, R15, R4.reuse, c[0x0][0x170] ;  /* 0x00005c000f0e7625 */ /* 0x080fe200078e0204 */
[----:B------:R-:W1:Y:S04]  /*18a0*/  LDS.128 R24, [R48.X4] ;  /* 0x0000000030187984 */ /* 0x000e680000004c00 */
[----:B------:R-:W2:Y:S04]  /*18b0*/  LDS.128 R28, [R3.X4+0x1000] ;  /* 0x00100000031c7984 */ /* 0x000ea80000004c00 */
[----:B------:R3:W2:Y:S02]  /*18c0*/  LDS.128 R44, [R2.X4+0x2000] ;  /* 0x00200000022c7984 */ /* 0x0006a40000004c00 */
[----:B---3--:R-:W-:-:S05]  /*18d0*/  IMAD.WIDE R2, R59, R4, c[0x0][0x170] ;  /* 0x00005c003b027625 */ /* 0x008fca00078e0204 */
[----:B------:R3:W-:Y:S01]  /*18e0*/  @P1 STG.E.128 [R2.64], R16 ;  /* 0x0000001002001986 */ /* 0x0007e2000c101d06 */
[----:B------:R-:W-:Y:S02]  /*18f0*/  ISETP.LT.AND P1, PT, R5, 0x1010, !P0 ;  /* 0x000010100500780c */ /* 0x000fe40004721270 */
[----:B------:R-:W-:Y:S01]  /*1900*/  ISETP.LT.AND P0, PT, R60, 0x1010, !P0 ;  /* 0x000010103c00780c */ /* 0x000fe20004701270 */
[----:B------:R1:W-:Y:S01]  /*1910*/  @P6 STG.E.128 [R6.64], R40 ;  /* 0x0000002806006986 */ /* 0x0003e2000c101d06 */
[----:B------:R-:W-:-:S03]  /*1920*/  IADD3 R5, R59, 0x18000, RZ ;  /* 0x000180003b057810 */ /* 0x000fc60007ffe0ff */
[----:B------:R2:W-:Y:S04]  /*1930*/  @P5 STG.E.128 [R12.64], R8 ;  /* 0x000000080c005986 */ /* 0x0005e8000c101d06 */
[----:B----4-:R4:W-:Y:S01]  /*1940*/  @P4 STG.E.128 [R14.64], R20 ;  /* 0x000000140e004986 */ /* 0x0109e2000c101d06 */
[----:B---3--:R-:W-:-:S04]  /*1950*/  IMAD.WIDE R2, R5, R4, c[0x0][0x170] ;  /* 0x00005c0005027625 */ /* 0x008fc800078e0204 */
[-C--:B------:R-:W-:Y:S01]  /*1960*/  IMAD.WIDE R16, R33, R4.reuse, c[0x0][0x170] ;  /* 0x00005c0021107625 */ /* 0x080fe200078e0204 */
[----:B-1----:R4:W-:Y:S03]  /*1970*/  @P3 STG.E.128 [R2.64], R24 ;  /* 0x0000001802003986 */ /* 0x0029e6000c101d06 */
[----:B------:R-:W-:Y:S01]  /*1980*/  IMAD.WIDE R18, R35, R4, c[0x0][0x170] ;  /* 0x00005c0023127625 */ /* 0x000fe200078e0204 */
[----:B--2---:R4:W-:Y:S04]  /*1990*/  @P2 STG.E.128 [R16.64], R28 ;  /* 0x0000001c10002986 */ /* 0x0049e8000c101d06 */
[----:B------:R4:W-:Y:S01]  /*19a0*/  @P1 STG.E.128 [R18.64], R44 ;  /* 0x0000002c12001986 */ /* 0x0009e2000c101d06 */
[----:B------:R-:W-:Y:S05]  /*19b0*/  @!P0 EXIT ;  /* 0x000000000000894d */ /* 0x000fea0003800000 */
[----:B------:R-:W1:Y:S01]  /*19c0*/  LDS.128 R8, [R0.X4+0x3000] ;  /* 0x0030000000087984 */ /* 0x000e620000004c00 */
[----:B------:R-:W-:-:S05]  /*19d0*/  IADD3 R5, R59, 0x2a000, RZ ;  /* 0x0002a0003b057810 */ /* 0x000fca0007ffe0ff */
[----:B------:R-:W-:-:S05]  /*19e0*/  IMAD.WIDE R4, R5, R4, c[0x0][0x170] ;  /* 0x00005c0005047625 */ /* 0x000fca00078e0204 */
[----:B-1----:R-:W-:Y:S01]  /*19f0*/  STG.E.128 [R4.64], R8 ;  /* 0x0000000804007986 */ /* 0x002fe2000c101d06 */
[----:B------:R-:W-:Y:S05]  /*1a00*/  EXIT ;  /* 0x000000000000794d */ /* 0x000fea0003800000 */
.L_x_1:
[----:B------:R-:W-:-:S00]  /*1a10*/  BRA `(.L_x_1) ;  /* 0xfffffff000007947 */ /* 0x000fc0000383ffff */
[----:B------:R-:W-:-:S00]  /*1a20*/  NOP ;  /* 0x0000000000007918 */ /* 0x000fc00000000000 */
        /* <DEDUP_REMOVED lines=13> */
.L_x_2:


//--------------------- .nv.shared.triton_mm      --------------------------
	.section	.nv.shared.triton_mm,"aw",@nobits
	.sectionflags	@""
	.align	16
